//
// Generated by NVIDIA NVVM Compiler
//
// Compiler Build ID: CL-36424714
// Cuda compilation tools, release 13.0, V13.0.88
// Based on NVVM 20.0.0
//

.version 9.0
.target sm_100
.address_size 64

	// .globl	_Z18sharedMemTransposePfS_ii
// _ZZ18sharedMemTransposePfS_iiE4tile has been demoted

.visible .entry _Z18sharedMemTransposePfS_ii(
	.param .u64 .ptr .align 1 _Z18sharedMemTransposePfS_ii_param_0,
	.param .u64 .ptr .align 1 _Z18sharedMemTransposePfS_ii_param_1,
	.param .u32 _Z18sharedMemTransposePfS_ii_param_2,
	.param .u32 _Z18sharedMemTransposePfS_ii_param_3
)
{
	.reg .pred 	%p<7>;
	.reg .b32 	%r<27>;
	.reg .b32 	%f<3>;
	.reg .b64 	%rd<9>;
	// demoted variable
	.shared .align 4 .b8 _ZZ18sharedMemTransposePfS_iiE4tile[4096];
	ld.param.u64 	%rd1, [_Z18sharedMemTransposePfS_ii_param_0];
	ld.param.u64 	%rd2, [_Z18sharedMemTransposePfS_ii_param_1];
	ld.param.u32 	%r11, [_Z18sharedMemTransposePfS_ii_param_2];
	ld.param.u32 	%r13, [_Z18sharedMemTransposePfS_ii_param_3];
	mov.u32 	%r1, %ctaid.x;
	mov.u32 	%r2, %ntid.x;
	mov.u32 	%r3, %tid.x;
	mad.lo.s32 	%r4, %r1, %r2, %r3;
	mov.u32 	%r5, %ctaid.y;
	mov.u32 	%r6, %ntid.y;
	mov.u32 	%r7, %tid.y;
	mad.lo.s32 	%r14, %r5, %r6, %r7;
	setp.ge.s32 	%p1, %r4, %r11;
	setp.ge.s32 	%p2, %r14, %r13;
	or.pred  	%p3, %p1, %p2;
	@%p3 bra 	$L__BB0_2;
	cvta.to.global.u64 	%rd3, %rd1;
	mad.lo.s32 	%r15, %r11, %r14, %r4;
	mul.wide.s32 	%rd4, %r15, 4;
	add.s64 	%rd5, %rd3, %rd4;
	ld.global.f32 	%f1, [%rd5];
	shl.b32 	%r16, %r7, 7;
	mov.u32 	%r17, _ZZ18sharedMemTransposePfS_iiE4tile;
	add.s32 	%r18, %r17, %r16;
	shl.b32 	%r19, %r3, 2;
	add.s32 	%r20, %r18, %r19;
	st.shared.f32 	[%r20], %f1;
$L__BB0_2:
	bar.sync 	0;
	mad.lo.s32 	%r9, %r5, %r2, %r3;
	mad.lo.s32 	%r10, %r1, %r6, %r7;
	setp.ge.s32 	%p4, %r9, %r13;
	setp.ge.s32 	%p5, %r10, %r11;
	or.pred  	%p6, %p5, %p4;
	@%p6 bra 	$L__BB0_4;
	shl.b32 	%r21, %r3, 7;
	mov.u32 	%r22, _ZZ18sharedMemTransposePfS_iiE4tile;
	add.s32 	%r23, %r22, %r21;
	shl.b32 	%r24, %r7, 2;
	add.s32 	%r25, %r23, %r24;
	ld.shared.f32 	%f2, [%r25];
	mad.lo.s32 	%r26, %r13, %r10, %r9;
	cvta.to.global.u64 	%rd6, %rd2;
	mul.wide.s32 	%rd7, %r26, 4;
	add.s64 	%rd8, %rd6, %rd7;
	st.global.f32 	[%rd8], %f2;
$L__BB0_4:
	ret;

}


// ===== COMPILED SASS (sm_100) =====

	.target	sm_100

	.elftype	@"ET_EXEC"


//--------------------- .note.nv.tkinfo           --------------------------
	.section	.note.nv.tkinfo,"",@"SHT_NOTE"
	.sectionflags	@"SHF_NOTE_NV_TKINFO"
	.tkinfo
        /*0018*/ 	.word	0x00000002
        /*0030*/ 	.string	""
        /*0030*/ 	.string	"ptxas"
        /*0030*/ 	.string	"Cuda compilation tools, release 13.0, V13.0.88"
        /*0030*/ 	.string	"Build cuda_13.0.r13.0/compiler.36424714_0"
        /*0030*/ 	.string	"-arch sm_100 -m 64 "



//--------------------- .note.nv.cuinfo           --------------------------
	.section	.note.nv.cuinfo,"",@"SHT_NOTE"
	.sectionflags	@"SHF_NOTE_NV_CUINFO"
        /*0018*/ 	.short	0x0002
        /*001a*/ 	.short	0x0064
        /*001c*/ 	.short	0x0082
	.zero		2


//--------------------- .nv.info                  --------------------------
	.section	.nv.info,"",@"SHT_CUDA_INFO"
	.align	4


	//----- nvinfo : EIATTR_REGCOUNT
	.align		4
        /*0000*/ 	.byte	0x04, 0x2f
        /*0002*/ 	.short	(.L_1 - .L_0)
	.align		4
.L_0:
        /*0004*/ 	.word	index@(_Z18sharedMemTransposePfS_ii)
        /*0008*/ 	.word	0x0000000c


	//----- nvinfo : EIATTR_FRAME_SIZE
	.align		4
.L_1:
        /*000c*/ 	.byte	0x04, 0x11
        /*000e*/ 	.short	(.L_3 - .L_2)
	.align		4
.L_2:
        /*0010*/ 	.word	index@(_Z18sharedMemTransposePfS_ii)
        /*0014*/ 	.word	0x00000000


	//----- nvinfo : EIATTR_MIN_STACK_SIZE
	.align		4
.L_3:
        /*0018*/ 	.byte	0x04, 0x12
        /*001a*/ 	.short	(.L_5 - .L_4)
	.align		4
.L_4:
        /*001c*/ 	.word	index@(_Z18sharedMemTransposePfS_ii)
        /*0020*/ 	.word	0x00000000
.L_5:


//--------------------- .nv.compat                --------------------------
	.section	.nv.compat,"",@"SHT_CUDA_COMPAT_INFO"
	.align	4
        /*0000*/ 	.byte	0x02, 0x09, 0x00, 0x00, 0x02, 0x02, 0x01, 0x00, 0x02, 0x05, 0x05, 0x00, 0x03, 0x07, 0x01, 0x01
        /*0010*/ 	.byte	0x02, 0x03, 0x00, 0x00, 0x02, 0x06, 0x01, 0x00, 0x04, 0x0b, 0x08, 0x00, 0x09, 0x00, 0x00, 0x00
        /*0020*/ 	.byte	0x00, 0x00, 0x00, 0x00


//--------------------- .nv.info._Z18sharedMemTransposePfS_ii --------------------------
	.section	.nv.info._Z18sharedMemTransposePfS_ii,"",@"SHT_CUDA_INFO"
	.sectionflags	@""
	.align	4


	//----- nvinfo : EIATTR_CUDA_API_VERSION
	.align		4
        /*0000*/ 	.byte	0x04, 0x37
        /*0002*/ 	.short	(.L_7 - .L_6)
.L_6:
        /*0004*/ 	.word	0x00000082


	//----- nvinfo : EIATTR_KPARAM_INFO
	.align		4
.L_7:
        /*0008*/ 	.byte	0x04, 0x17
        /*000a*/ 	.short	(.L_9 - .L_8)
.L_8:
        /*000c*/ 	.word	0x00000000
        /*0010*/ 	.short	0x0003
        /*0012*/ 	.short	0x0014
        /*0014*/ 	.byte	0x00, 0xf0, 0x11, 0x00


	//----- nvinfo : EIATTR_KPARAM_INFO
	.align		4
.L_9:
        /*0018*/ 	.byte	0x04, 0x17
        /*001a*/ 	.short	(.L_11 - .L_10)
.L_10:
        /*001c*/ 	.word	0x00000000
        /*0020*/ 	.short	0x0002
        /*0022*/ 	.short	0x0010
        /*0024*/ 	.byte	0x00, 0xf0, 0x11, 0x00


	//----- nvinfo : EIATTR_KPARAM_INFO
	.align		4
.L_11:
        /*0028*/ 	.byte	0x04, 0x17
        /*002a*/ 	.short	(.L_13 - .L_12)
.L_12:
        /*002c*/ 	.word	0x00000000
        /*0030*/ 	.short	0x0001
        /*0032*/ 	.short	0x0008
        /*0034*/ 	.byte	0x00, 0xf5, 0x21, 0x00


	//----- nvinfo : EIATTR_KPARAM_INFO
	.align		4
.L_13:
        /*0038*/ 	.byte	0x04, 0x17
        /*003a*/ 	.short	(.L_15 - .L_14)
.L_14:
        /*003c*/ 	.word	0x00000000
        /*0040*/ 	.short	0x0000
        /*0042*/ 	.short	0x0000
        /*0044*/ 	.byte	0x00, 0xf5, 0x21, 0x00


	//----- nvinfo : EIATTR_SPARSE_MMA_MASK
	.align		4
.L_15:
        /*0048*/ 	.byte	0x03, 0x50
        /*004a*/ 	.short	0x0000


	//----- nvinfo : EIATTR_MAXREG_COUNT
	.align		4
        /*004c*/ 	.byte	0x03, 0x1b
        /*004e*/ 	.short	0x00ff


	//----- nvinfo : EIATTR_NUM_BARRIERS
	.align		4
        /*0050*/ 	.byte	0x02, 0x4c
        /*0052*/ 	.byte	0x01
	.zero		1


	//----- nvinfo : EIATTR_MERCURY_ISA_VERSION
	.align		4
        /*0054*/ 	.byte	0x03, 0x5f
        /*0056*/ 	.short	0x0101


	//----- nvinfo : EIATTR_VRC_CTA_INIT_COUNT
	.align		4
        /*0058*/ 	.byte	0x02, 0x4a
	.zero		1
	.zero		1


	//----- nvinfo : EIATTR_EXIT_INSTR_OFFSETS
	.align		4
        /*005c*/ 	.byte	0x04, 0x1c
        /*005e*/ 	.short	(.L_17 - .L_16)


	//   ....[0]....
.L_16:
        /*0060*/ 	.word	0x000001c0


	//   ....[1]....
        /*0064*/ 	.word	0x00000270


	//----- nvinfo : EIATTR_CBANK_PARAM_SIZE
	.align		4
.L_17:
        /*0068*/ 	.byte	0x03, 0x19
        /*006a*/ 	.short	0x0018


	//----- nvinfo : EIATTR_PARAM_CBANK
	.align		4
        /*006c*/ 	.byte	0x04, 0x0a
        /*006e*/ 	.short	(.L_19 - .L_18)
	.align		4
.L_18:
        /*0070*/ 	.word	index@(.nv.constant0._Z18sharedMemTransposePfS_ii)
        /*0074*/ 	.short	0x0380
        /*0076*/ 	.short	0x0018


	//----- nvinfo : EIATTR_SW_WAR
	.align		4
.L_19:
        /*0078*/ 	.byte	0x04, 0x36
        /*007a*/ 	.short	(.L_21 - .L_20)
.L_20:
        /*007c*/ 	.word	0x00000008
.L_21:


//--------------------- .nv.callgraph             --------------------------
	.section	.nv.callgraph,"",@"SHT_CUDA_CALLGRAPH"
	.align	4
	.sectionentsize	8
	.align		4
        /*0000*/ 	.word	0x00000000
	.align		4
        /*0004*/ 	.word	0xffffffff
	.align		4
        /*0008*/ 	.word	0x00000000
	.align		4
        /*000c*/ 	.word	0xfffffffe
	.align		4
        /*0010*/ 	.word	0x00000000
	.align		4
        /*0014*/ 	.word	0xfffffffd
	.align		4
        /*0018*/ 	.word	0x00000000
	.align		4
        /*001c*/ 	.word	0xfffffffc


//--------------------- .text._Z18sharedMemTransposePfS_ii --------------------------
	.section	.text._Z18sharedMemTransposePfS_ii,"ax",@progbits
	.align	128
        .global         _Z18sharedMemTransposePfS_ii
        .type           _Z18sharedMemTransposePfS_ii,@function
        .size           _Z18sharedMemTransposePfS_ii,(.L_x_1 - _Z18sharedMemTransposePfS_ii)
        .other          _Z18sharedMemTransposePfS_ii,@"STO_CUDA_ENTRY STV_DEFAULT"
_Z18sharedMemTransposePfS_ii:
.text._Z18sharedMemTransposePfS_ii:
[----:B------:R-:W-:Y:S01]  /*0000*/  LDC R1, c[0x0][0x37c] ;  /* 0x0000df00ff017b82 */ /* 0x000fe20000000800 */
[----:B------:R-:W0:Y:S07]  /*0010*/  S2R R6, SR_TID.Y ;  /* 0x0000000000067919 */ /* 0x000e2e0000002200 */
[----:B------:R-:W1:Y:S01]  /*0020*/  LDC R4, c[0x0][0x360] ;  /* 0x0000d800ff047b82 */ /* 0x000e620000000800 */
[----:B------:R-:W2:Y:S01]  /*0030*/  LDCU.64 UR8, c[0x0][0x390] ;  /* 0x00007200ff0877ac */ /* 0x000ea20008000a00 */
[----:B------:R-:W1:Y:S01]  /*0040*/  S2R R9, SR_TID.X ;  /* 0x0000000000097919 */ /* 0x000e620000002100 */
[----:B------:R-:W3:Y:S05]  /*0050*/  LDCU.64 UR6, c[0x0][0x358] ;  /* 0x00006b00ff0677ac */ /* 0x000eea0008000a00 */
[----:B------:R-:W0:Y:S08]  /*0060*/  S2UR UR5, SR_CTAID.Y ;  /* 0x00000000000579c3 */ /* 0x000e300000002600 */
[----:B------:R-:W0:Y:S08]  /*0070*/  LDC R7, c[0x0][0x364] ;  /* 0x0000d900ff077b82 */ /* 0x000e300000000800 */
[----:B------:R-:W1:Y:S01]  /*0080*/  S2UR UR4, SR_CTAID.X ;  /* 0x00000000000479c3 */ /* 0x000e620000002500 */
[----:B0-----:R-:W-:-:S05]  /*0090*/  IMAD R5, R7, UR5, R6 ;  /* 0x0000000507057c24 */ /* 0x001fca000f8e0206 */
[----:B--2---:R-:W-:Y:S01]  /*00a0*/  ISETP.GE.AND P0, PT, R5, UR9, PT ;  /* 0x0000000905007c0c */ /* 0x004fe2000bf06270 */
[----:B-1----:R-:W-:-:S05]  /*00b0*/  IMAD R0, R4, UR4, R9 ;  /* 0x0000000404007c24 */ /* 0x002fca000f8e0209 */
[----:B------:R-:W-:-:S13]  /*00c0*/  ISETP.GE.OR P0, PT, R0, UR8, P0 ;  /* 0x0000000800007c0c */ /* 0x000fda0008706670 */
[----:B------:R-:W0:Y:S01]  /*00d0*/  @!P0 LDC.64 R2, c[0x0][0x380] ;  /* 0x0000e000ff028b82 */ /* 0x000e220000000a00 */
[----:B------:R-:W-:-:S04]  /*00e0*/  @!P0 IMAD R5, R5, UR8, R0 ;  /* 0x0000000805058c24 */ /* 0x000fc8000f8e0200 */
[----:B0-----:R-:W-:-:S06]  /*00f0*/  @!P0 IMAD.WIDE R2, R5, 0x4, R2 ;  /* 0x0000000405028825 */ /* 0x001fcc00078e0202 */
[----:B---3--:R-:W2:Y:S01]  /*0100*/  @!P0 LDG.E R2, desc[UR6][R2.64] ;  /* 0x0000000602028981 */ /* 0x008ea2000c1e1900 */
[----:B------:R-:W-:Y:S01]  /*0110*/  @!P0 MOV R0, 0x400 ;  /* 0x0000040000008802 */ /* 0x000fe20000000f00 */
[----:B------:R-:W-:Y:S01]  /*0120*/  IMAD R4, R4, UR5, R9 ;  /* 0x0000000504047c24 */ /* 0x000fe2000f8e0209 */
[----:B------:R-:W0:Y:S01]  /*0130*/  @!P0 S2R R5, SR_CgaCtaId ;  /* 0x0000000000058919 */ /* 0x000e220000008800 */
[----:B------:R-:W-:-:S03]  /*0140*/  IMAD R7, R7, UR4, R6 ;  /* 0x0000000407077c24 */ /* 0x000fc6000f8e0206 */
[----:B------:R-:W-:-:S04]  /*0150*/  ISETP.GE.AND P1, PT, R4, UR9, PT ;  /* 0x0000000904007c0c */ /* 0x000fc8000bf26270 */
[----:B------:R-:W-:Y:S02]  /*0160*/  ISETP.GE.OR P1, PT, R7, UR8, P1 ;  /* 0x0000000807007c0c */ /* 0x000fe40008f26670 */
[----:B0-----:R-:W-:-:S04]  /*0170*/  @!P0 LEA R0, R5, R0, 0x18 ;  /* 0x0000000005008211 */ /* 0x001fc800078ec0ff */
[----:B------:R-:W-:-:S04]  /*0180*/  @!P0 LEA R0, R6, R0, 0x7 ;  /* 0x0000000006008211 */ /* 0x000fc800078e38ff */
[----:B------:R-:W-:-:S05]  /*0190*/  @!P0 LEA R5, R9, R0, 0x2 ;  /* 0x0000000009058211 */ /* 0x000fca00078e10ff */
[----:B--2---:R0:W-:Y:S01]  /*01a0*/  @!P0 STS [R5], R2 ;  /* 0x0000000205008388 */ /* 0x0041e20000000800 */
[----:B------:R-:W-:Y:S06]  /*01b0*/  BAR.SYNC.DEFER_BLOCKING 0x0 ;  /* 0x0000000000007b1d */ /* 0x000fec0000010000 */
[----:B------:R-:W-:Y:S05]  /*01c0*/  @P1 EXIT ;  /* 0x000000000000194d */ /* 0x000fea0003800000 */
[----:B------:R-:W1:Y:S01]  /*01d0*/  S2UR UR5, SR_CgaCtaId ;  /* 0x00000000000579c3 */ /* 0x000e620000008800 */
[----:B------:R-:W-:Y:S01]  /*01e0*/  UMOV UR4, 0x400 ;  /* 0x0000040000047882 */ /* 0x000fe20000000000 */
[----:B------:R-:W-:-:S06]  /*01f0*/  IMAD R7, R7, UR9, R4 ;  /* 0x0000000907077c24 */ /* 0x000fcc000f8e0204 */
[----:B0-----:R-:W0:Y:S01]  /*0200*/  LDC.64 R2, c[0x0][0x388] ;  /* 0x0000e200ff027b82 */ /* 0x001e220000000a00 */
[----:B-1----:R-:W-:-:S06]  /*0210*/  ULEA UR4, UR5, UR4, 0x18 ;  /* 0x0000000405047291 */ /* 0x002fcc000f8ec0ff */
[----:B------:R-:W-:Y:S01]  /*0220*/  LEA R0, R9, UR4, 0x7 ;  /* 0x0000000409007c11 */ /* 0x000fe2000f8e38ff */
[----:B0-----:R-:W-:-:S03]  /*0230*/  IMAD.WIDE R2, R7, 0x4, R2 ;  /* 0x0000000407027825 */ /* 0x001fc600078e0202 */
[----:B------:R-:W-:-:S05]  /*0240*/  LEA R0, R6, R0, 0x2 ;  /* 0x0000000006007211 */ /* 0x000fca00078e10ff */
[----:B------:R-:W0:Y:S04]  /*0250*/  LDS R5, [R0] ;  /* 0x0000000000057984 */ /* 0x000e280000000800 */
[----:B0-----:R-:W-:Y:S01]  /*0260*/  STG.E desc[UR6][R2.64], R5 ;  /* 0x0000000502007986 */ /* 0x001fe2000c101906 */
[----:B------:R-:W-:Y:S05]  /*0270*/  EXIT ;  /* 0x000000000000794d */ /* 0x000fea0003800000 */
.L_x_0:
[----:B------:R-:W-:-:S00]  /*0280*/  BRA `(.L_x_0) ;  /* 0xfffffffc00fc7947 */ /* 0x000fc0000383ffff */
[----:B------:R-:W-:-:S00]  /*0290*/  NOP ;  /* 0x0000000000007918 */ /* 0x000fc00000000000 */
        /* <DEDUP_REMOVED lines=14> */
.L_x_1:


//--------------------- .nv.shared._Z18sharedMemTransposePfS_ii --------------------------
	.section	.nv.shared._Z18sharedMemTransposePfS_ii,"aw",@nobits
	.sectionflags	@""
	.align	4
.nv.shared._Z18sharedMemTransposePfS_ii:
	.zero		5120


//--------------------- .nv.shared.reserved.0     --------------------------
	.section	.nv.shared.reserved.0,"aw",@nobits
	.weak		__nv_reservedSMEM_offset_0_alias
	.size		__nv_reservedSMEM_offset_0_alias, 0, 64
	.other		__nv_reservedSMEM_offset_0_alias,@"STO_CUDA_RESERVED_SHARED STV_DEFAULT"
__nv_reservedSMEM_offset_0_alias:
	.zero		0
	.zero		64


//--------------------- .nv.constant0._Z18sharedMemTransposePfS_ii --------------------------
	.section	.nv.constant0._Z18sharedMemTransposePfS_ii,"a",@progbits
	.sectionflags	@""
	.align	4
.nv.constant0._Z18sharedMemTransposePfS_ii:
	.zero		920


//--------------------- SYMBOLS --------------------------

	.type		.nv.reservedSmem.offset0,@object
	.size		.nv.reservedSmem.offset0,0x4
	.type		.nv.reservedSmem.cap,@object
	.size		.nv.reservedSmem.cap,0x4
